//
// Generated by NVIDIA NVVM Compiler
//
// Compiler Build ID: CL-36424714
// Cuda compilation tools, release 13.0, V13.0.88
// Based on NVVM 20.0.0
//

.version 9.0
.target sm_100
.address_size 64

	// .globl	_Z14computeRowSumsPiS_ii

.visible .entry _Z14computeRowSumsPiS_ii(
	.param .u64 .ptr .align 1 _Z14computeRowSumsPiS_ii_param_0,
	.param .u64 .ptr .align 1 _Z14computeRowSumsPiS_ii_param_1,
	.param .u32 _Z14computeRowSumsPiS_ii_param_2,
	.param .u32 _Z14computeRowSumsPiS_ii_param_3
)
{
	.reg .pred 	%p<11>;
	.reg .b32 	%r<119>;
	.reg .b64 	%rd<16>;

	ld.param.u64 	%rd4, [_Z14computeRowSumsPiS_ii_param_0];
	ld.param.u64 	%rd3, [_Z14computeRowSumsPiS_ii_param_1];
	ld.param.u32 	%r37, [_Z14computeRowSumsPiS_ii_param_2];
	ld.param.u32 	%r36, [_Z14computeRowSumsPiS_ii_param_3];
	cvta.to.global.u64 	%rd1, %rd4;
	mov.u32 	%r38, %ctaid.x;
	mov.u32 	%r39, %ntid.x;
	mov.u32 	%r40, %tid.x;
	mad.lo.s32 	%r1, %r38, %r39, %r40;
	setp.ge.s32 	%p1, %r1, %r37;
	@%p1 bra 	$L__BB0_15;
	setp.lt.s32 	%p2, %r36, 1;
	mov.b32 	%r118, 0;
	@%p2 bra 	$L__BB0_14;
	mul.lo.s32 	%r2, %r36, %r1;
	and.b32  	%r3, %r36, 15;
	setp.lt.u32 	%p3, %r36, 16;
	mov.b32 	%r110, 0;
	mov.u32 	%r118, %r110;
	@%p3 bra 	$L__BB0_5;
	and.b32  	%r110, %r36, 2147483632;
	neg.s32 	%r104, %r110;
	add.s64 	%rd2, %rd1, 32;
	mov.b32 	%r118, 0;
	mov.u32 	%r103, %r2;
$L__BB0_4:
	.pragma "nounroll";
	mul.wide.s32 	%rd5, %r103, 4;
	add.s64 	%rd6, %rd2, %rd5;
	ld.global.u32 	%r45, [%rd6+-32];
	add.s32 	%r46, %r45, %r118;
	ld.global.u32 	%r47, [%rd6+-28];
	add.s32 	%r48, %r47, %r46;
	ld.global.u32 	%r49, [%rd6+-24];
	add.s32 	%r50, %r49, %r48;
	ld.global.u32 	%r51, [%rd6+-20];
	add.s32 	%r52, %r51, %r50;
	ld.global.u32 	%r53, [%rd6+-16];
	add.s32 	%r54, %r53, %r52;
	ld.global.u32 	%r55, [%rd6+-12];
	add.s32 	%r56, %r55, %r54;
	ld.global.u32 	%r57, [%rd6+-8];
	add.s32 	%r58, %r57, %r56;
	ld.global.u32 	%r59, [%rd6+-4];
	add.s32 	%r60, %r59, %r58;
	ld.global.u32 	%r61, [%rd6];
	add.s32 	%r62, %r61, %r60;
	ld.global.u32 	%r63, [%rd6+4];
	add.s32 	%r64, %r63, %r62;
	ld.global.u32 	%r65, [%rd6+8];
	add.s32 	%r66, %r65, %r64;
	ld.global.u32 	%r67, [%rd6+12];
	add.s32 	%r68, %r67, %r66;
	ld.global.u32 	%r69, [%rd6+16];
	add.s32 	%r70, %r69, %r68;
	ld.global.u32 	%r71, [%rd6+20];
	add.s32 	%r72, %r71, %r70;
	ld.global.u32 	%r73, [%rd6+24];
	add.s32 	%r74, %r73, %r72;
	ld.global.u32 	%r75, [%rd6+28];
	add.s32 	%r118, %r75, %r74;
	add.s32 	%r104, %r104, 16;
	add.s32 	%r103, %r103, 16;
	setp.ne.s32 	%p4, %r104, 0;
	@%p4 bra 	$L__BB0_4;
$L__BB0_5:
	setp.eq.s32 	%p5, %r3, 0;
	@%p5 bra 	$L__BB0_14;
	and.b32  	%r15, %r36, 7;
	setp.lt.u32 	%p6, %r3, 8;
	@%p6 bra 	$L__BB0_8;
	add.s32 	%r77, %r110, %r2;
	mul.wide.s32 	%rd7, %r77, 4;
	add.s64 	%rd8, %rd1, %rd7;
	ld.global.u32 	%r78, [%rd8];
	add.s32 	%r79, %r78, %r118;
	ld.global.u32 	%r80, [%rd8+4];
	add.s32 	%r81, %r80, %r79;
	ld.global.u32 	%r82, [%rd8+8];
	add.s32 	%r83, %r82, %r81;
	ld.global.u32 	%r84, [%rd8+12];
	add.s32 	%r85, %r84, %r83;
	ld.global.u32 	%r86, [%rd8+16];
	add.s32 	%r87, %r86, %r85;
	ld.global.u32 	%r88, [%rd8+20];
	add.s32 	%r89, %r88, %r87;
	ld.global.u32 	%r90, [%rd8+24];
	add.s32 	%r91, %r90, %r89;
	ld.global.u32 	%r92, [%rd8+28];
	add.s32 	%r118, %r92, %r91;
	add.s32 	%r110, %r110, 8;
$L__BB0_8:
	setp.eq.s32 	%p7, %r15, 0;
	@%p7 bra 	$L__BB0_14;
	and.b32  	%r21, %r36, 3;
	setp.lt.u32 	%p8, %r15, 4;
	@%p8 bra 	$L__BB0_11;
	add.s32 	%r94, %r110, %r2;
	mul.wide.s32 	%rd9, %r94, 4;
	add.s64 	%rd10, %rd1, %rd9;
	ld.global.u32 	%r95, [%rd10];
	add.s32 	%r96, %r95, %r118;
	ld.global.u32 	%r97, [%rd10+4];
	add.s32 	%r98, %r97, %r96;
	ld.global.u32 	%r99, [%rd10+8];
	add.s32 	%r100, %r99, %r98;
	ld.global.u32 	%r101, [%rd10+12];
	add.s32 	%r118, %r101, %r100;
	add.s32 	%r110, %r110, 4;
$L__BB0_11:
	setp.eq.s32 	%p9, %r21, 0;
	@%p9 bra 	$L__BB0_14;
	add.s32 	%r116, %r110, %r2;
	neg.s32 	%r115, %r21;
$L__BB0_13:
	.pragma "nounroll";
	mul.wide.s32 	%rd11, %r116, 4;
	add.s64 	%rd12, %rd1, %rd11;
	ld.global.u32 	%r102, [%rd12];
	add.s32 	%r118, %r102, %r118;
	add.s32 	%r116, %r116, 1;
	add.s32 	%r115, %r115, 1;
	setp.ne.s32 	%p10, %r115, 0;
	@%p10 bra 	$L__BB0_13;
$L__BB0_14:
	cvta.to.global.u64 	%rd13, %rd3;
	mul.wide.s32 	%rd14, %r1, 4;
	add.s64 	%rd15, %rd13, %rd14;
	st.global.u32 	[%rd15], %r118;
$L__BB0_15:
	ret;

}
	// .globl	_Z14computeColSumsPiS_ii
.visible .entry _Z14computeColSumsPiS_ii(
	.param .u64 .ptr .align 1 _Z14computeColSumsPiS_ii_param_0,
	.param .u64 .ptr .align 1 _Z14computeColSumsPiS_ii_param_1,
	.param .u32 _Z14computeColSumsPiS_ii_param_2,
	.param .u32 _Z14computeColSumsPiS_ii_param_3
)
{
	.reg .pred 	%p<11>;
	.reg .b32 	%r<119>;
	.reg .b64 	%rd<43>;

	ld.param.u64 	%rd3, [_Z14computeColSumsPiS_ii_param_0];
	ld.param.u64 	%rd2, [_Z14computeColSumsPiS_ii_param_1];
	ld.param.u32 	%r36, [_Z14computeColSumsPiS_ii_param_2];
	ld.param.u32 	%r37, [_Z14computeColSumsPiS_ii_param_3];
	cvta.to.global.u64 	%rd1, %rd3;
	mov.u32 	%r38, %ctaid.x;
	mov.u32 	%r39, %ntid.x;
	mov.u32 	%r40, %tid.x;
	mad.lo.s32 	%r1, %r38, %r39, %r40;
	setp.ge.s32 	%p1, %r1, %r37;
	@%p1 bra 	$L__BB1_15;
	setp.lt.s32 	%p2, %r36, 1;
	mov.b32 	%r118, 0;
	@%p2 bra 	$L__BB1_14;
	and.b32  	%r2, %r36, 15;
	setp.lt.u32 	%p3, %r36, 16;
	mov.b32 	%r110, 0;
	mov.u32 	%r118, %r110;
	@%p3 bra 	$L__BB1_5;
	and.b32  	%r110, %r36, 2147483632;
	neg.s32 	%r104, %r110;
	shl.b32 	%r5, %r37, 4;
	mov.b32 	%r118, 0;
	mul.wide.s32 	%rd6, %r37, 4;
	mov.u32 	%r103, %r1;
$L__BB1_4:
	.pragma "nounroll";
	mul.wide.s32 	%rd4, %r103, 4;
	add.s64 	%rd5, %rd1, %rd4;
	ld.global.u32 	%r45, [%rd5];
	add.s32 	%r46, %r45, %r118;
	add.s64 	%rd7, %rd5, %rd6;
	ld.global.u32 	%r47, [%rd7];
	add.s32 	%r48, %r47, %r46;
	add.s64 	%rd8, %rd7, %rd6;
	ld.global.u32 	%r49, [%rd8];
	add.s32 	%r50, %r49, %r48;
	add.s64 	%rd9, %rd8, %rd6;
	ld.global.u32 	%r51, [%rd9];
	add.s32 	%r52, %r51, %r50;
	add.s64 	%rd10, %rd9, %rd6;
	ld.global.u32 	%r53, [%rd10];
	add.s32 	%r54, %r53, %r52;
	add.s64 	%rd11, %rd10, %rd6;
	ld.global.u32 	%r55, [%rd11];
	add.s32 	%r56, %r55, %r54;
	add.s64 	%rd12, %rd11, %rd6;
	ld.global.u32 	%r57, [%rd12];
	add.s32 	%r58, %r57, %r56;
	add.s64 	%rd13, %rd12, %rd6;
	ld.global.u32 	%r59, [%rd13];
	add.s32 	%r60, %r59, %r58;
	add.s64 	%rd14, %rd13, %rd6;
	ld.global.u32 	%r61, [%rd14];
	add.s32 	%r62, %r61, %r60;
	add.s64 	%rd15, %rd14, %rd6;
	ld.global.u32 	%r63, [%rd15];
	add.s32 	%r64, %r63, %r62;
	add.s64 	%rd16, %rd15, %rd6;
	ld.global.u32 	%r65, [%rd16];
	add.s32 	%r66, %r65, %r64;
	add.s64 	%rd17, %rd16, %rd6;
	ld.global.u32 	%r67, [%rd17];
	add.s32 	%r68, %r67, %r66;
	add.s64 	%rd18, %rd17, %rd6;
	ld.global.u32 	%r69, [%rd18];
	add.s32 	%r70, %r69, %r68;
	add.s64 	%rd19, %rd18, %rd6;
	ld.global.u32 	%r71, [%rd19];
	add.s32 	%r72, %r71, %r70;
	add.s64 	%rd20, %rd19, %rd6;
	ld.global.u32 	%r73, [%rd20];
	add.s32 	%r74, %r73, %r72;
	add.s64 	%rd21, %rd20, %rd6;
	ld.global.u32 	%r75, [%rd21];
	add.s32 	%r118, %r75, %r74;
	add.s32 	%r104, %r104, 16;
	add.s32 	%r103, %r103, %r5;
	setp.ne.s32 	%p4, %r104, 0;
	@%p4 bra 	$L__BB1_4;
$L__BB1_5:
	setp.eq.s32 	%p5, %r2, 0;
	@%p5 bra 	$L__BB1_14;
	and.b32  	%r15, %r36, 7;
	setp.lt.u32 	%p6, %r2, 8;
	@%p6 bra 	$L__BB1_8;
	mad.lo.s32 	%r77, %r110, %r37, %r1;
	mul.wide.s32 	%rd22, %r77, 4;
	add.s64 	%rd23, %rd1, %rd22;
	ld.global.u32 	%r78, [%rd23];
	add.s32 	%r79, %r78, %r118;
	mul.wide.s32 	%rd24, %r37, 4;
	add.s64 	%rd25, %rd23, %rd24;
	ld.global.u32 	%r80, [%rd25];
	add.s32 	%r81, %r80, %r79;
	add.s64 	%rd26, %rd25, %rd24;
	ld.global.u32 	%r82, [%rd26];
	add.s32 	%r83, %r82, %r81;
	add.s64 	%rd27, %rd26, %rd24;
	ld.global.u32 	%r84, [%rd27];
	add.s32 	%r85, %r84, %r83;
	add.s64 	%rd28, %rd27, %rd24;
	ld.global.u32 	%r86, [%rd28];
	add.s32 	%r87, %r86, %r85;
	add.s64 	%rd29, %rd28, %rd24;
	ld.global.u32 	%r88, [%rd29];
	add.s32 	%r89, %r88, %r87;
	add.s64 	%rd30, %rd29, %rd24;
	ld.global.u32 	%r90, [%rd30];
	add.s32 	%r91, %r90, %r89;
	add.s64 	%rd31, %rd30, %rd24;
	ld.global.u32 	%r92, [%rd31];
	add.s32 	%r118, %r92, %r91;
	add.s32 	%r110, %r110, 8;
$L__BB1_8:
	setp.eq.s32 	%p7, %r15, 0;
	@%p7 bra 	$L__BB1_14;
	and.b32  	%r21, %r36, 3;
	setp.lt.u32 	%p8, %r15, 4;
	@%p8 bra 	$L__BB1_11;
	mad.lo.s32 	%r94, %r110, %r37, %r1;
	mul.wide.s32 	%rd32, %r94, 4;
	add.s64 	%rd33, %rd1, %rd32;
	ld.global.u32 	%r95, [%rd33];
	add.s32 	%r96, %r95, %r118;
	mul.wide.s32 	%rd34, %r37, 4;
	add.s64 	%rd35, %rd33, %rd34;
	ld.global.u32 	%r97, [%rd35];
	add.s32 	%r98, %r97, %r96;
	add.s64 	%rd36, %rd35, %rd34;
	ld.global.u32 	%r99, [%rd36];
	add.s32 	%r100, %r99, %r98;
	add.s64 	%rd37, %rd36, %rd34;
	ld.global.u32 	%r101, [%rd37];
	add.s32 	%r118, %r101, %r100;
	add.s32 	%r110, %r110, 4;
$L__BB1_11:
	setp.eq.s32 	%p9, %r21, 0;
	@%p9 bra 	$L__BB1_14;
	mad.lo.s32 	%r116, %r110, %r37, %r1;
	neg.s32 	%r115, %r21;
$L__BB1_13:
	.pragma "nounroll";
	mul.wide.s32 	%rd38, %r116, 4;
	add.s64 	%rd39, %rd1, %rd38;
	ld.global.u32 	%r102, [%rd39];
	add.s32 	%r118, %r102, %r118;
	add.s32 	%r116, %r116, %r37;
	add.s32 	%r115, %r115, 1;
	setp.ne.s32 	%p10, %r115, 0;
	@%p10 bra 	$L__BB1_13;
$L__BB1_14:
	cvta.to.global.u64 	%rd40, %rd2;
	mul.wide.s32 	%rd41, %r1, 4;
	add.s64 	%rd42, %rd40, %rd41;
	st.global.u32 	[%rd42], %r118;
$L__BB1_15:
	ret;

}
	// .globl	_Z13computeOutputPiS_S_ii
.visible .entry _Z13computeOutputPiS_S_ii(
	.param .u64 .ptr .align 1 _Z13computeOutputPiS_S_ii_param_0,
	.param .u64 .ptr .align 1 _Z13computeOutputPiS_S_ii_param_1,
	.param .u64 .ptr .align 1 _Z13computeOutputPiS_S_ii_param_2,
	.param .u32 _Z13computeOutputPiS_S_ii_param_3,
	.param .u32 _Z13computeOutputPiS_S_ii_param_4
)
{
	.reg .pred 	%p<4>;
	.reg .b32 	%r<15>;
	.reg .b64 	%rd<13>;

	ld.param.u64 	%rd1, [_Z13computeOutputPiS_S_ii_param_0];
	ld.param.u64 	%rd2, [_Z13computeOutputPiS_S_ii_param_1];
	ld.param.u64 	%rd3, [_Z13computeOutputPiS_S_ii_param_2];
	ld.param.u32 	%r4, [_Z13computeOutputPiS_S_ii_param_3];
	ld.param.u32 	%r3, [_Z13computeOutputPiS_S_ii_param_4];
	mov.u32 	%r5, %ctaid.y;
	mov.u32 	%r6, %ntid.y;
	mov.u32 	%r7, %tid.y;
	mad.lo.s32 	%r1, %r5, %r6, %r7;
	mov.u32 	%r8, %ctaid.x;
	mov.u32 	%r9, %ntid.x;
	mov.u32 	%r10, %tid.x;
	mad.lo.s32 	%r2, %r8, %r9, %r10;
	setp.ge.s32 	%p1, %r1, %r4;
	setp.ge.s32 	%p2, %r2, %r3;
	or.pred  	%p3, %p1, %p2;
	@%p3 bra 	$L__BB2_2;
	cvta.to.global.u64 	%rd4, %rd2;
	cvta.to.global.u64 	%rd5, %rd3;
	cvta.to.global.u64 	%rd6, %rd1;
	mul.wide.u32 	%rd7, %r1, 4;
	add.s64 	%rd8, %rd4, %rd7;
	ld.global.u32 	%r11, [%rd8];
	mul.wide.s32 	%rd9, %r2, 4;
	add.s64 	%rd10, %rd5, %rd9;
	ld.global.u32 	%r12, [%rd10];
	add.s32 	%r13, %r12, %r11;
	mad.lo.s32 	%r14, %r3, %r1, %r2;
	mul.wide.s32 	%rd11, %r14, 4;
	add.s64 	%rd12, %rd6, %rd11;
	st.global.u32 	[%rd12], %r13;
$L__BB2_2:
	ret;

}


// ===== COMPILED SASS (sm_100) =====

	.target	sm_100

	.elftype	@"ET_EXEC"


//--------------------- .note.nv.tkinfo           --------------------------
	.section	.note.nv.tkinfo,"",@"SHT_NOTE"
	.sectionflags	@"SHF_NOTE_NV_TKINFO"
	.tkinfo
        /*0018*/ 	.word	0x00000002
        /*0030*/ 	.string	""
        /*0030*/ 	.string	"ptxas"
        /*0030*/ 	.string	"Cuda compilation tools, release 13.0, V13.0.88"
        /*0030*/ 	.string	"Build cuda_13.0.r13.0/compiler.36424714_0"
        /*0030*/ 	.string	"-arch sm_100 -m 64 "



//--------------------- .note.nv.cuinfo           --------------------------
	.section	.note.nv.cuinfo,"",@"SHT_NOTE"
	.sectionflags	@"SHF_NOTE_NV_CUINFO"
        /*0018*/ 	.short	0x0002
        /*001a*/ 	.short	0x0064
        /*001c*/ 	.short	0x0082
	.zero		2


//--------------------- .nv.info                  --------------------------
	.section	.nv.info,"",@"SHT_CUDA_INFO"
	.align	4


	//----- nvinfo : EIATTR_REGCOUNT
	.align		4
        /*0000*/ 	.byte	0x04, 0x2f
        /*0002*/ 	.short	(.L_1 - .L_0)
	.align		4
.L_0:
        /*0004*/ 	.word	index@(_Z14computeRowSumsPiS_ii)
        /*0008*/ 	.word	0x00000019


	//----- nvinfo : EIATTR_FRAME_SIZE
	.align		4
.L_1:
        /*000c*/ 	.byte	0x04, 0x11
        /*000e*/ 	.short	(.L_3 - .L_2)
	.align		4
.L_2:
        /*0010*/ 	.word	index@(_Z14computeRowSumsPiS_ii)
        /*0014*/ 	.word	0x00000000


	//----- nvinfo : EIATTR_REGCOUNT
	.align		4
.L_3:
        /*0018*/ 	.byte	0x04, 0x2f
        /*001a*/ 	.short	(.L_5 - .L_4)
	.align		4
.L_4:
        /*001c*/ 	.word	index@(_Z14computeColSumsPiS_ii)
        /*0020*/ 	.word	0x00000020


	//----- nvinfo : EIATTR_FRAME_SIZE
	.align		4
.L_5:
        /*0024*/ 	.byte	0x04, 0x11
        /*0026*/ 	.short	(.L_7 - .L_6)
	.align		4
.L_6:
        /*0028*/ 	.word	index@(_Z14computeColSumsPiS_ii)
        /*002c*/ 	.word	0x00000000


	//----- nvinfo : EIATTR_REGCOUNT
	.align		4
.L_7:
        /*0030*/ 	.byte	0x04, 0x2f
        /*0032*/ 	.short	(.L_9 - .L_8)
	.align		4
.L_8:
        /*0034*/ 	.word	index@(_Z13computeOutputPiS_S_ii)
        /*0038*/ 	.word	0x0000000c


	//----- nvinfo : EIATTR_FRAME_SIZE
	.align		4
.L_9:
        /*003c*/ 	.byte	0x04, 0x11
        /*003e*/ 	.short	(.L_11 - .L_10)
	.align		4
.L_10:
        /*0040*/ 	.word	index@(_Z13computeOutputPiS_S_ii)
        /*0044*/ 	.word	0x00000000


	//----- nvinfo : EIATTR_MIN_STACK_SIZE
	.align		4
.L_11:
        /*0048*/ 	.byte	0x04, 0x12
        /*004a*/ 	.short	(.L_13 - .L_12)
	.align		4
.L_12:
        /*004c*/ 	.word	index@(_Z13computeOutputPiS_S_ii)
        /*0050*/ 	.word	0x00000000


	//----- nvinfo : EIATTR_MIN_STACK_SIZE
	.align		4
.L_13:
        /*0054*/ 	.byte	0x04, 0x12
        /*0056*/ 	.short	(.L_15 - .L_14)
	.align		4
.L_14:
        /*0058*/ 	.word	index@(_Z14computeColSumsPiS_ii)
        /*005c*/ 	.word	0x00000000


	//----- nvinfo : EIATTR_MIN_STACK_SIZE
	.align		4
.L_15:
        /*0060*/ 	.byte	0x04, 0x12
        /*0062*/ 	.short	(.L_17 - .L_16)
	.align		4
.L_16:
        /*0064*/ 	.word	index@(_Z14computeRowSumsPiS_ii)
        /*0068*/ 	.word	0x00000000
.L_17:


//--------------------- .nv.compat                --------------------------
	.section	.nv.compat,"",@"SHT_CUDA_COMPAT_INFO"
	.align	4
        /*0000*/ 	.byte	0x02, 0x09, 0x00, 0x00, 0x02, 0x02, 0x01, 0x00, 0x02, 0x05, 0x05, 0x00, 0x03, 0x07, 0x01, 0x01
        /*0010*/ 	.byte	0x02, 0x03, 0x00, 0x00, 0x02, 0x06, 0x01, 0x00, 0x04, 0x0b, 0x08, 0x00, 0x09, 0x00, 0x00, 0x00
        /*0020*/ 	.byte	0x00, 0x00, 0x00, 0x00


//--------------------- .nv.info._Z13computeOutputPiS_S_ii --------------------------
	.section	.nv.info._Z13computeOutputPiS_S_ii,"",@"SHT_CUDA_INFO"
	.sectionflags	@""
	.align	4


	//----- nvinfo : EIATTR_CUDA_API_VERSION
	.align		4
        /*0000*/ 	.byte	0x04, 0x37
        /*0002*/ 	.short	(.L_19 - .L_18)
.L_18:
        /*0004*/ 	.word	0x00000082


	//----- nvinfo : EIATTR_KPARAM_INFO
	.align		4
.L_19:
        /*0008*/ 	.byte	0x04, 0x17
        /*000a*/ 	.short	(.L_21 - .L_20)
.L_20:
        /*000c*/ 	.word	0x00000000
        /*0010*/ 	.short	0x0004
        /*0012*/ 	.short	0x001c
        /*0014*/ 	.byte	0x00, 0xf0, 0x11, 0x00


	//----- nvinfo : EIATTR_KPARAM_INFO
	.align		4
.L_21:
        /*0018*/ 	.byte	0x04, 0x17
        /*001a*/ 	.short	(.L_23 - .L_22)
.L_22:
        /*001c*/ 	.word	0x00000000
        /*0020*/ 	.short	0x0003
        /*0022*/ 	.short	0x0018
        /*0024*/ 	.byte	0x00, 0xf0, 0x11, 0x00


	//----- nvinfo : EIATTR_KPARAM_INFO
	.align		4
.L_23:
        /*0028*/ 	.byte	0x04, 0x17
        /*002a*/ 	.short	(.L_25 - .L_24)
.L_24:
        /*002c*/ 	.word	0x00000000
        /*0030*/ 	.short	0x0002
        /*0032*/ 	.short	0x0010
        /*0034*/ 	.byte	0x00, 0xf5, 0x21, 0x00


	//----- nvinfo : EIATTR_KPARAM_INFO
	.align		4
.L_25:
        /*0038*/ 	.byte	0x04, 0x17
        /*003a*/ 	.short	(.L_27 - .L_26)
.L_26:
        /*003c*/ 	.word	0x00000000
        /*0040*/ 	.short	0x0001
        /*0042*/ 	.short	0x0008
        /*0044*/ 	.byte	0x00, 0xf5, 0x21, 0x00


	//----- nvinfo : EIATTR_KPARAM_INFO
	.align		4
.L_27:
        /*0048*/ 	.byte	0x04, 0x17
        /*004a*/ 	.short	(.L_29 - .L_28)
.L_28:
        /*004c*/ 	.word	0x00000000
        /*0050*/ 	.short	0x0000
        /*0052*/ 	.short	0x0000
        /*0054*/ 	.byte	0x00, 0xf5, 0x21, 0x00


	//----- nvinfo : EIATTR_SPARSE_MMA_MASK
	.align		4
.L_29:
        /*0058*/ 	.byte	0x03, 0x50
        /*005a*/ 	.short	0x0000


	//----- nvinfo : EIATTR_MAXREG_COUNT
	.align		4
        /*005c*/ 	.byte	0x03, 0x1b
        /*005e*/ 	.short	0x00ff


	//----- nvinfo : EIATTR_MERCURY_ISA_VERSION
	.align		4
        /*0060*/ 	.byte	0x03, 0x5f
        /*0062*/ 	.short	0x0101


	//----- nvinfo : EIATTR_VRC_CTA_INIT_COUNT
	.align		4
        /*0064*/ 	.byte	0x02, 0x4a
	.zero		1
	.zero		1


	//----- nvinfo : EIATTR_EXIT_INSTR_OFFSETS
	.align		4
        /*0068*/ 	.byte	0x04, 0x1c
        /*006a*/ 	.short	(.L_31 - .L_30)


	//   ....[0]....
.L_30:
        /*006c*/ 	.word	0x000000c0


	//   ....[1]....
        /*0070*/ 	.word	0x00000190


	//----- nvinfo : EIATTR_CBANK_PARAM_SIZE
	.align		4
.L_31:
        /*0074*/ 	.byte	0x03, 0x19
        /*0076*/ 	.short	0x0020


	//----- nvinfo : EIATTR_PARAM_CBANK
	.align		4
        /*0078*/ 	.byte	0x04, 0x0a
        /*007a*/ 	.short	(.L_33 - .L_32)
	.align		4
.L_32:
        /*007c*/ 	.word	index@(.nv.constant0._Z13computeOutputPiS_S_ii)
        /*0080*/ 	.short	0x0380
        /*0082*/ 	.short	0x0020


	//----- nvinfo : EIATTR_SW_WAR
	.align		4
.L_33:
        /*0084*/ 	.byte	0x04, 0x36
        /*0086*/ 	.short	(.L_35 - .L_34)
.L_34:
        /*0088*/ 	.word	0x00000008
.L_35:


//--------------------- .nv.info._Z14computeColSumsPiS_ii --------------------------
	.section	.nv.info._Z14computeColSumsPiS_ii,"",@"SHT_CUDA_INFO"
	.sectionflags	@""
	.align	4


	//----- nvinfo : EIATTR_CUDA_API_VERSION
	.align		4
        /*0000*/ 	.byte	0x04, 0x37
        /*0002*/ 	.short	(.L_37 - .L_36)
.L_36:
        /*0004*/ 	.word	0x00000082


	//----- nvinfo : EIATTR_KPARAM_INFO
	.align		4
.L_37:
        /*0008*/ 	.byte	0x04, 0x17
        /*000a*/ 	.short	(.L_39 - .L_38)
.L_38:
        /*000c*/ 	.word	0x00000000
        /*0010*/ 	.short	0x0003
        /*0012*/ 	.short	0x0014
        /*0014*/ 	.byte	0x00, 0xf0, 0x11, 0x00


	//----- nvinfo : EIATTR_KPARAM_INFO
	.align		4
.L_39:
        /*0018*/ 	.byte	0x04, 0x17
        /*001a*/ 	.short	(.L_41 - .L_40)
.L_40:
        /*001c*/ 	.word	0x00000000
        /*0020*/ 	.short	0x0002
        /*0022*/ 	.short	0x0010
        /*0024*/ 	.byte	0x00, 0xf0, 0x11, 0x00


	//----- nvinfo : EIATTR_KPARAM_INFO
	.align		4
.L_41:
        /*0028*/ 	.byte	0x04, 0x17
        /*002a*/ 	.short	(.L_43 - .L_42)
.L_42:
        /*002c*/ 	.word	0x00000000
        /*0030*/ 	.short	0x0001
        /*0032*/ 	.short	0x0008
        /*0034*/ 	.byte	0x00, 0xf5, 0x21, 0x00


	//----- nvinfo : EIATTR_KPARAM_INFO
	.align		4
.L_43:
        /*0038*/ 	.byte	0x04, 0x17
        /*003a*/ 	.short	(.L_45 - .L_44)
.L_44:
        /*003c*/ 	.word	0x00000000
        /*0040*/ 	.short	0x0000
        /*0042*/ 	.short	0x0000
        /*0044*/ 	.byte	0x00, 0xf5, 0x21, 0x00


	//----- nvinfo : EIATTR_SPARSE_MMA_MASK
	.align		4
.L_45:
        /*0048*/ 	.byte	0x03, 0x50
        /*004a*/ 	.short	0x0000


	//----- nvinfo : EIATTR_MAXREG_COUNT
	.align		4
        /*004c*/ 	.byte	0x03, 0x1b
        /*004e*/ 	.short	0x00ff


	//----- nvinfo : EIATTR_MERCURY_ISA_VERSION
	.align		4
        /*0050*/ 	.byte	0x03, 0x5f
        /*0052*/ 	.short	0x0101


	//----- nvinfo : EIATTR_VRC_CTA_INIT_COUNT
	.align		4
        /*0054*/ 	.byte	0x02, 0x4a
	.zero		1
	.zero		1


	//----- nvinfo : EIATTR_EXIT_INSTR_OFFSETS
	.align		4
        /*0058*/ 	.byte	0x04, 0x1c
        /*005a*/ 	.short	(.L_47 - .L_46)


	//   ....[0]....
.L_46:
        /*005c*/ 	.word	0x00000070


	//   ....[1]....
        /*0060*/ 	.word	0x00000800


	//----- nvinfo : EIATTR_CBANK_PARAM_SIZE
	.align		4
.L_47:
        /*0064*/ 	.byte	0x03, 0x19
        /*0066*/ 	.short	0x0018


	//----- nvinfo : EIATTR_PARAM_CBANK
	.align		4
        /*0068*/ 	.byte	0x04, 0x0a
        /*006a*/ 	.short	(.L_49 - .L_48)
	.align		4
.L_48:
        /*006c*/ 	.word	index@(.nv.constant0._Z14computeColSumsPiS_ii)
        /*0070*/ 	.short	0x0380
        /*0072*/ 	.short	0x0018


	//----- nvinfo : EIATTR_SW_WAR
	.align		4
.L_49:
        /*0074*/ 	.byte	0x04, 0x36
        /*0076*/ 	.short	(.L_51 - .L_50)
.L_50:
        /*0078*/ 	.word	0x00000008
.L_51:


//--------------------- .nv.info._Z14computeRowSumsPiS_ii --------------------------
	.section	.nv.info._Z14computeRowSumsPiS_ii,"",@"SHT_CUDA_INFO"
	.sectionflags	@""
	.align	4


	//----- nvinfo : EIATTR_CUDA_API_VERSION
	.align		4
        /*0000*/ 	.byte	0x04, 0x37
        /*0002*/ 	.short	(.L_53 - .L_52)
.L_52:
        /*0004*/ 	.word	0x00000082


	//----- nvinfo : EIATTR_KPARAM_INFO
	.align		4
.L_53:
        /*0008*/ 	.byte	0x04, 0x17
        /*000a*/ 	.short	(.L_55 - .L_54)
.L_54:
        /*000c*/ 	.word	0x00000000
        /*0010*/ 	.short	0x0003
        /*0012*/ 	.short	0x0014
        /*0014*/ 	.byte	0x00, 0xf0, 0x11, 0x00


	//----- nvinfo : EIATTR_KPARAM_INFO
	.align		4
.L_55:
        /*0018*/ 	.byte	0x04, 0x17
        /*001a*/ 	.short	(.L_57 - .L_56)
.L_56:
        /*001c*/ 	.word	0x00000000
        /*0020*/ 	.short	0x0002
        /*0022*/ 	.short	0x0010
        /*0024*/ 	.byte	0x00, 0xf0, 0x11, 0x00


	//----- nvinfo : EIATTR_KPARAM_INFO
	.align		4
.L_57:
        /*0028*/ 	.byte	0x04, 0x17
        /*002a*/ 	.short	(.L_59 - .L_58)
.L_58:
        /*002c*/ 	.word	0x00000000
        /*0030*/ 	.short	0x0001
        /*0032*/ 	.short	0x0008
        /*0034*/ 	.byte	0x00, 0xf5, 0x21, 0x00


	//----- nvinfo : EIATTR_KPARAM_INFO
	.align		4
.L_59:
        /*0038*/ 	.byte	0x04, 0x17
        /*003a*/ 	.short	(.L_61 - .L_60)
.L_60:
        /*003c*/ 	.word	0x00000000
        /*0040*/ 	.short	0x0000
        /*0042*/ 	.short	0x0000
        /*0044*/ 	.byte	0x00, 0xf5, 0x21, 0x00


	//----- nvinfo : EIATTR_SPARSE_MMA_MASK
	.align		4
.L_61:
        /*0048*/ 	.byte	0x03, 0x50
        /*004a*/ 	.short	0x0000


	//----- nvinfo : EIATTR_MAXREG_COUNT
	.align		4
        /*004c*/ 	.byte	0x03, 0x1b
        /*004e*/ 	.short	0x00ff


	//----- nvinfo : EIATTR_MERCURY_ISA_VERSION
	.align		4
        /*0050*/ 	.byte	0x03, 0x5f
        /*0052*/ 	.short	0x0101


	//----- nvinfo : EIATTR_VRC_CTA_INIT_COUNT
	.align		4
        /*0054*/ 	.byte	0x02, 0x4a
	.zero		1
	.zero		1


	//----- nvinfo : EIATTR_EXIT_INSTR_OFFSETS
	.align		4
        /*0058*/ 	.byte	0x04, 0x1c
        /*005a*/ 	.short	(.L_63 - .L_62)


	//   ....[0]....
.L_62:
        /*005c*/ 	.word	0x00000070


	//   ....[1]....
        /*0060*/ 	.word	0x000006c0


	//----- nvinfo : EIATTR_CBANK_PARAM_SIZE
	.align		4
.L_63:
        /*0064*/ 	.byte	0x03, 0x19
        /*0066*/ 	.short	0x0018


	//----- nvinfo : EIATTR_PARAM_CBANK
	.align		4
        /*0068*/ 	.byte	0x04, 0x0a
        /*006a*/ 	.short	(.L_65 - .L_64)
	.align		4
.L_64:
        /*006c*/ 	.word	index@(.nv.constant0._Z14computeRowSumsPiS_ii)
        /*0070*/ 	.short	0x0380
        /*0072*/ 	.short	0x0018


	//----- nvinfo : EIATTR_SW_WAR
	.align		4
.L_65:
        /*0074*/ 	.byte	0x04, 0x36
        /*0076*/ 	.short	(.L_67 - .L_66)
.L_66:
        /*0078*/ 	.word	0x00000008
.L_67:


//--------------------- .nv.callgraph             --------------------------
	.section	.nv.callgraph,"",@"SHT_CUDA_CALLGRAPH"
	.align	4
	.sectionentsize	8
	.align		4
        /*0000*/ 	.word	0x00000000
	.align		4
        /*0004*/ 	.word	0xffffffff
	.align		4
        /*0008*/ 	.word	0x00000000
	.align		4
        /*000c*/ 	.word	0xfffffffe
	.align		4
        /*0010*/ 	.word	0x00000000
	.align		4
        /*0014*/ 	.word	0xfffffffd
	.align		4
        /*0018*/ 	.word	0x00000000
	.align		4
        /*001c*/ 	.word	0xfffffffc


//--------------------- .text._Z13computeOutputPiS_S_ii --------------------------
	.section	.text._Z13computeOutputPiS_S_ii,"ax",@progbits
	.align	128
        .global         _Z13computeOutputPiS_S_ii
        .type           _Z13computeOutputPiS_S_ii,@function
        .size           _Z13computeOutputPiS_S_ii,(.L_x_15 - _Z13computeOutputPiS_S_ii)
        .other          _Z13computeOutputPiS_S_ii,@"STO_CUDA_ENTRY STV_DEFAULT"
_Z13computeOutputPiS_S_ii:
.text._Z13computeOutputPiS_S_ii:
[----:B------:R-:W-:Y:S01]  /*0000*/  LDC R1, c[0x0][0x37c] ;  /* 0x0000df00ff017b82 */ /* 0x000fe20000000800 */
[----:B------:R-:W0:Y:S07]  /*0010*/  S2R R3, SR_TID.X ;  /* 0x0000000000037919 */ /* 0x000e2e0000002100 */
[----:B------:R-:W1:Y:S01]  /*0020*/  LDC R9, c[0x0][0x364] ;  /* 0x0000d900ff097b82 */ /* 0x000e620000000800 */
[----:B------:R-:W2:Y:S01]  /*0030*/  LDCU.64 UR6, c[0x0][0x398] ;  /* 0x00007300ff0677ac */ /* 0x000ea20008000a00 */
[----:B------:R-:W1:Y:S06]  /*0040*/  S2R R2, SR_TID.Y ;  /* 0x0000000000027919 */ /* 0x000e6c0000002200 */
[----:B------:R-:W0:Y:S08]  /*0050*/  S2UR UR5, SR_CTAID.X ;  /* 0x00000000000579c3 */ /* 0x000e300000002500 */
[----:B------:R-:W0:Y:S08]  /*0060*/  LDC R0, c[0x0][0x360] ;  /* 0x0000d800ff007b82 */ /* 0x000e300000000800 */
[----:B------:R-:W1:Y:S01]  /*0070*/  S2UR UR4, SR_CTAID.Y ;  /* 0x00000000000479c3 */ /* 0x000e620000002600 */
[----:B0-----:R-:W-:-:S05]  /*0080*/  IMAD R0, R0, UR5, R3 ;  /* 0x0000000500007c24 */ /* 0x001fca000f8e0203 */
[----:B--2---:R-:W-:Y:S01]  /*0090*/  ISETP.GE.AND P0, PT, R0, UR7, PT ;  /* 0x0000000700007c0c */ /* 0x004fe2000bf06270 */
[----:B-1----:R-:W-:-:S05]  /*00a0*/  IMAD R9, R9, UR4, R2 ;  /* 0x0000000409097c24 */ /* 0x002fca000f8e0202 */
[----:B------:R-:W-:-:S13]  /*00b0*/  ISETP.GE.OR P0, PT, R9, UR6, P0 ;  /* 0x0000000609007c0c */ /* 0x000fda0008706670 */
[----:B------:R-:W-:Y:S05]  /*00c0*/  @P0 EXIT ;  /* 0x000000000000094d */ /* 0x000fea0003800000 */
[----:B------:R-:W0:Y:S01]  /*00d0*/  LDC.64 R2, c[0x0][0x388] ;  /* 0x0000e200ff027b82 */ /* 0x000e220000000a00 */
[----:B------:R-:W1:Y:S07]  /*00e0*/  LDCU.64 UR4, c[0x0][0x358] ;  /* 0x00006b00ff0477ac */ /* 0x000e6e0008000a00 */
[----:B------:R-:W2:Y:S08]  /*00f0*/  LDC.64 R4, c[0x0][0x390] ;  /* 0x0000e400ff047b82 */ /* 0x000eb00000000a00 */
[----:B------:R-:W3:Y:S01]  /*0100*/  LDC.64 R6, c[0x0][0x380] ;  /* 0x0000e000ff067b82 */ /* 0x000ee20000000a00 */
[----:B0-----:R-:W-:-:S06]  /*0110*/  IMAD.WIDE.U32 R2, R9, 0x4, R2 ;  /* 0x0000000409027825 */ /* 0x001fcc00078e0002 */
[----:B-1----:R-:W4:Y:S01]  /*0120*/  LDG.E R2, desc[UR4][R2.64] ;  /* 0x0000000402027981 */ /* 0x002f22000c1e1900 */
[----:B--2---:R-:W-:-:S06]  /*0130*/  IMAD.WIDE R4, R0, 0x4, R4 ;  /* 0x0000000400047825 */ /* 0x004fcc00078e0204 */
[----:B------:R-:W4:Y:S01]  /*0140*/  LDG.E R5, desc[UR4][R4.64] ;  /* 0x0000000404057981 */ /* 0x000f22000c1e1900 */
[----:B------:R-:W-:-:S04]  /*0150*/  IMAD R9, R9, UR7, R0 ;  /* 0x0000000709097c24 */ /* 0x000fc8000f8e0200 */
[----:B---3--:R-:W-:Y:S01]  /*0160*/  IMAD.WIDE R6, R9, 0x4, R6 ;  /* 0x0000000409067825 */ /* 0x008fe200078e0206 */
[----:B----4-:R-:W-:-:S05]  /*0170*/  IADD3 R9, PT, PT, R2, R5, RZ ;  /* 0x0000000502097210 */ /* 0x010fca0007ffe0ff */
[----:B------:R-:W-:Y:S01]  /*0180*/  STG.E desc[UR4][R6.64], R9 ;  /* 0x0000000906007986 */ /* 0x000fe2000c101904 */
[----:B------:R-:W-:Y:S05]  /*0190*/  EXIT ;  /* 0x000000000000794d */ /* 0x000fea0003800000 */
.L_x_0:
[----:B------:R-:W-:-:S00]  /*01a0*/  BRA `(.L_x_0) ;  /* 0xfffffffc00fc7947 */ /* 0x000fc0000383ffff */
[----:B------:R-:W-:-:S00]  /*01b0*/  NOP ;  /* 0x0000000000007918 */ /* 0x000fc00000000000 */
        /* <DEDUP_REMOVED lines=12> */
.L_x_15:


//--------------------- .text._Z14computeColSumsPiS_ii --------------------------
	.section	.text._Z14computeColSumsPiS_ii,"ax",@progbits
	.align	128
        .global         _Z14computeColSumsPiS_ii
        .type           _Z14computeColSumsPiS_ii,@function
        .size           _Z14computeColSumsPiS_ii,(.L_x_16 - _Z14computeColSumsPiS_ii)
        .other          _Z14computeColSumsPiS_ii,@"STO_CUDA_ENTRY STV_DEFAULT"
_Z14computeColSumsPiS_ii:
.text._Z14computeColSumsPiS_ii:
[----:B------:R-:W-:Y:S01]  /*0000*/  LDC R1, c[0x0][0x37c] ;  /* 0x0000df00ff017b82 */ /* 0x000fe20000000800 */
[----:B------:R-:W0:Y:S07]  /*0010*/  S2R R3, SR_TID.X ;  /* 0x0000000000037919 */ /* 0x000e2e0000002100 */
[----:B------:R-:W0:Y:S08]  /*0020*/  S2UR UR4, SR_CTAID.X ;  /* 0x00000000000479c3 */ /* 0x000e300000002500 */
[----:B------:R-:W0:Y:S08]  /*0030*/  LDC R0, c[0x0][0x360] ;  /* 0x0000d800ff007b82 */ /* 0x000e300000000800 */
[----:B------:R-:W1:Y:S01]  /*0040*/  LDC R25, c[0x0][0x394] ;  /* 0x0000e500ff197b82 */ /* 0x000e620000000800 */
[----:B0-----:R-:W-:-:S05]  /*0050*/  IMAD R0, R0, UR4, R3 ;  /* 0x0000000400007c24 */ /* 0x001fca000f8e0203 */
[----:B-1----:R-:W-:-:S13]  /*0060*/  ISETP.GE.AND P0, PT, R0, R25, PT ;  /* 0x000000190000720c */ /* 0x002fda0003f06270 */
[----:B------:R-:W-:Y:S05]  /*0070*/  @P0 EXIT ;  /* 0x000000000000094d */ /* 0x000fea0003800000 */
[----:B------:R-:W0:Y:S01]  /*0080*/  LDCU UR5, c[0x0][0x390] ;  /* 0x00007200ff0577ac */ /* 0x000e220008000800 */
[----:B------:R-:W-:Y:S01]  /*0090*/  HFMA2 R26, -RZ, RZ, 0, 0 ;  /* 0x00000000ff1a7431 */ /* 0x000fe200000001ff */
[----:B------:R-:W1:Y:S01]  /*00a0*/  LDCU.64 UR8, c[0x0][0x358] ;  /* 0x00006b00ff0877ac */ /* 0x000e620008000a00 */
[----:B0-----:R-:W-:-:S09]  /*00b0*/  UISETP.GE.AND UP0, UPT, UR5, 0x1, UPT ;  /* 0x000000010500788c */ /* 0x001fd2000bf06270 */
[----:B-1----:R-:W-:Y:S05]  /*00c0*/  BRA.U !UP0, `(.L_x_1) ;  /* 0x0000000508c07547 */ /* 0x002fea000b800000 */
[----:B------:R-:W-:Y:S01]  /*00d0*/  UISETP.GE.U32.AND UP1, UPT, UR5, 0x10, UPT ;  /* 0x000000100500788c */ /* 0x000fe2000bf26070 */
[----:B------:R-:W-:Y:S01]  /*00e0*/  MOV R26, RZ ;  /* 0x000000ff001a7202 */ /* 0x000fe20000000f00 */
[----:B------:R-:W-:Y:S01]  /*00f0*/  ULOP3.LUT UR6, UR5, 0xf, URZ, 0xc0, !UPT ;  /* 0x0000000f05067892 */ /* 0x000fe2000f8ec0ff */
[----:B------:R-:W-:-:S03]  /*0100*/  UMOV UR4, URZ ;  /* 0x000000ff00047c82 */ /* 0x000fc60008000000 */
[----:B------:R-:W-:-:S03]  /*0110*/  UISETP.NE.AND UP0, UPT, UR6, URZ, UPT ;  /* 0x000000ff0600728c */ /* 0x000fc6000bf05270 */
[----:B------:R-:W-:Y:S08]  /*0120*/  BRA.U !UP1, `(.L_x_2) ;  /* 0x0000000109c47547 */ /* 0x000ff0000b800000 */
[----:B------:R-:W-:Y:S01]  /*0130*/  ULOP3.LUT UR4, UR5, 0x7ffffff0, URZ, 0xc0, !UPT ;  /* 0x7ffffff005047892 */ /* 0x000fe2000f8ec0ff */
[----:B------:R-:W-:Y:S02]  /*0140*/  MOV R26, RZ ;  /* 0x000000ff001a7202 */ /* 0x000fe40000000f00 */
[----:B------:R-:W-:Y:S01]  /*0150*/  MOV R24, R0 ;  /* 0x0000000000187202 */ /* 0x000fe20000000f00 */
[----:B------:R-:W-:-:S12]  /*0160*/  UIADD3 UR7, UPT, UPT, -UR4, URZ, URZ ;  /* 0x000000ff04077290 */ /* 0x000fd8000fffe1ff */
.L_x_3:
[----:B------:R-:W0:Y:S02]  /*0170*/  LDC.64 R16, c[0x0][0x380] ;  /* 0x0000e000ff107b82 */ /* 0x000e240000000a00 */
[----:B0-----:R-:W-:-:S05]  /*0180*/  IMAD.WIDE R16, R24, 0x4, R16 ;  /* 0x0000000418107825 */ /* 0x001fca00078e0210 */
[----:B------:R0:W2:Y:S01]  /*0190*/  LDG.E R27, desc[UR8][R16.64] ;  /* 0x00000008101b7981 */ /* 0x0000a2000c1e1900 */
[----:B------:R-:W-:-:S04]  /*01a0*/  IMAD.WIDE R18, R25, 0x4, R16 ;  /* 0x0000000419127825 */ /* 0x000fc800078e0210 */
[C---:B------:R-:W-:Y:S02]  /*01b0*/  IMAD.WIDE R20, R25.reuse, 0x4, R18 ;  /* 0x0000000419147825 */ /* 0x040fe400078e0212 */
[----:B------:R-:W2:Y:S02]  /*01c0*/  LDG.E R18, desc[UR8][R18.64] ;  /* 0x0000000812127981 */ /* 0x000ea4000c1e1900 */
[C---:B------:R-:W-:Y:S02]  /*01d0*/  IMAD.WIDE R2, R25.reuse, 0x4, R20 ;  /* 0x0000000419027825 */ /* 0x040fe400078e0214 */
[----:B------:R-:W3:Y:S02]  /*01e0*/  LDG.E R20, desc[UR8][R20.64] ;  /* 0x0000000814147981 */ /* 0x000ee4000c1e1900 */
[C---:B------:R-:W-:Y:S02]  /*01f0*/  IMAD.WIDE R4, R25.reuse, 0x4, R2 ;  /* 0x0000000419047825 */ /* 0x040fe400078e0202 */
[----:B------:R1:W3:Y:S02]  /*0200*/  LDG.E R19, desc[UR8][R2.64] ;  /* 0x0000000802137981 */ /* 0x0002e4000c1e1900 */
[----:B------:R-:W-:-:S02]  /*0210*/  IMAD.WIDE R6, R25, 0x4, R4 ;  /* 0x0000000419067825 */ /* 0x000fc400078e0204 */
[----:B------:R-:W4:Y:S02]  /*0220*/  LDG.E R4, desc[UR8][R4.64] ;  /* 0x0000000804047981 */ /* 0x000f24000c1e1900 */
[----:B------:R-:W-:-:S04]  /*0230*/  IMAD.WIDE R8, R25, 0x4, R6 ;  /* 0x0000000419087825 */ /* 0x000fc800078e0206 */
[C---:B------:R-:W-:Y:S01]  /*0240*/  IMAD.WIDE R10, R25.reuse, 0x4, R8 ;  /* 0x00000004190a7825 */ /* 0x040fe200078e0208 */
[----:B------:R5:W4:Y:S04]  /*0250*/  LDG.E R5, desc[UR8][R6.64] ;  /* 0x0000000806057981 */ /* 0x000b28000c1e1900 */
[----:B------:R-:W4:Y:S01]  /*0260*/  LDG.E R8, desc[UR8][R8.64] ;  /* 0x0000000808087981 */ /* 0x000f22000c1e1900 */
[----:B------:R-:W-:-:S03]  /*0270*/  IMAD.WIDE R12, R25, 0x4, R10 ;  /* 0x00000004190c7825 */ /* 0x000fc600078e020a */
[----:B------:R-:W4:Y:S01]  /*0280*/  LDG.E R11, desc[UR8][R10.64] ;  /* 0x000000080a0b7981 */ /* 0x000f22000c1e1900 */
[----:B------:R-:W-:-:S03]  /*0290*/  IMAD.WIDE R14, R25, 0x4, R12 ;  /* 0x00000004190e7825 */ /* 0x000fc600078e020c */
[----:B------:R-:W4:Y:S01]  /*02a0*/  LDG.E R12, desc[UR8][R12.64] ;  /* 0x000000080c0c7981 */ /* 0x000f22000c1e1900 */
[----:B0-----:R-:W-:-:S03]  /*02b0*/  IMAD.WIDE R16, R25, 0x4, R14 ;  /* 0x0000000419107825 */ /* 0x001fc600078e020e */
[----:B------:R-:W4:Y:S01]  /*02c0*/  LDG.E R15, desc[UR8][R14.64] ;  /* 0x000000080e0f7981 */ /* 0x000f22000c1e1900 */
[----:B------:R-:W-:-:S03]  /*02d0*/  IMAD.WIDE R22, R25, 0x4, R16 ;  /* 0x0000000419167825 */ /* 0x000fc600078e0210 */
[----:B------:R-:W4:Y:S01]  /*02e0*/  LDG.E R16, desc[UR8][R16.64] ;  /* 0x0000000810107981 */ /* 0x000f22000c1e1900 */
[----:B------:R-:W-:-:S03]  /*02f0*/  IMAD.WIDE R28, R25, 0x4, R22 ;  /* 0x00000004191c7825 */ /* 0x000fc600078e0216 */
[----:B------:R-:W4:Y:S01]  /*0300*/  LDG.E R23, desc[UR8][R22.64] ;  /* 0x0000000816177981 */ /* 0x000f22000c1e1900 */
[----:B-1----:R-:W-:-:S03]  /*0310*/  IMAD.WIDE R2, R25, 0x4, R28 ;  /* 0x0000000419027825 */ /* 0x002fc600078e021c */
[----:B------:R-:W4:Y:S01]  /*0320*/  LDG.E R28, desc[UR8][R28.64] ;  /* 0x000000081c1c7981 */ /* 0x000f22000c1e1900 */
[----:B-----5:R-:W-:-:S03]  /*0330*/  IMAD.WIDE R6, R25, 0x4, R2 ;  /* 0x0000000419067825 */ /* 0x020fc600078e0202 */
[----:B------:R0:W5:Y:S02]  /*0340*/  LDG.E R21, desc[UR8][R2.64] ;  /* 0x0000000802157981 */ /* 0x000164000c1e1900 */
[----:B0-----:R-:W-:Y:S02]  /*0350*/  IMAD.WIDE R2, R25, 0x4, R6 ;  /* 0x0000000419027825 */ /* 0x001fe400078e0206 */
[----:B------:R-:W5:Y:S04]  /*0360*/  LDG.E R7, desc[UR8][R6.64] ;  /* 0x0000000806077981 */ /* 0x000f68000c1e1900 */
[----:B------:R-:W5:Y:S01]  /*0370*/  LDG.E R9, desc[UR8][R2.64] ;  /* 0x0000000802097981 */ /* 0x000f62000c1e1900 */
[----:B------:R-:W-:-:S04]  /*0380*/  UIADD3 UR7, UPT, UPT, UR7, 0x10, URZ ;  /* 0x0000001007077890 */ /* 0x000fc8000fffe0ff */
[----:B------:R-:W-:Y:S01]  /*0390*/  UISETP.NE.AND UP1, UPT, UR7, URZ, UPT ;  /* 0x000000ff0700728c */ /* 0x000fe2000bf25270 */
[----:B------:R-:W-:Y:S02]  /*03a0*/  LEA R24, R25, R24, 0x4 ;  /* 0x0000001819187211 */ /* 0x000fe400078e20ff */
[----:B--2---:R-:W-:-:S04]  /*03b0*/  IADD3 R18, PT, PT, R18, R27, R26 ;  /* 0x0000001b12127210 */ /* 0x004fc80007ffe01a */
[----:B---3--:R-:W-:-:S04]  /*03c0*/  IADD3 R18, PT, PT, R19, R20, R18 ;  /* 0x0000001413127210 */ /* 0x008fc80007ffe012 */
[----:B----4-:R-:W-:-:S04]  /*03d0*/  IADD3 R4, PT, PT, R5, R4, R18 ;  /* 0x0000000405047210 */ /* 0x010fc80007ffe012 */
[----:B------:R-:W-:-:S04]  /*03e0*/  IADD3 R4, PT, PT, R11, R8, R4 ;  /* 0x000000080b047210 */ /* 0x000fc80007ffe004 */
[----:B------:R-:W-:-:S04]  /*03f0*/  IADD3 R4, PT, PT, R15, R12, R4 ;  /* 0x0000000c0f047210 */ /* 0x000fc80007ffe004 */
[----:B------:R-:W-:-:S04]  /*0400*/  IADD3 R4, PT, PT, R23, R16, R4 ;  /* 0x0000001017047210 */ /* 0x000fc80007ffe004 */
[----:B-----5:R-:W-:-:S04]  /*0410*/  IADD3 R4, PT, PT, R21, R28, R4 ;  /* 0x0000001c15047210 */ /* 0x020fc80007ffe004 */
[----:B------:R-:W-:Y:S01]  /*0420*/  IADD3 R26, PT, PT, R9, R7, R4 ;  /* 0x00000007091a7210 */ /* 0x000fe20007ffe004 */
[----:B------:R-:W-:Y:S06]  /*0430*/  BRA.U UP1, `(.L_x_3) ;  /* 0xfffffffd014c7547 */ /* 0x000fec000b83ffff */
.L_x_2:
[----:B------:R-:W-:Y:S05]  /*0440*/  BRA.U !UP0, `(.L_x_1) ;  /* 0x0000000108e07547 */ /* 0x000fea000b800000 */
[----:B------:R-:W-:Y:S02]  /*0450*/  UISETP.GE.U32.AND UP0, UPT, UR6, 0x8, UPT ;  /* 0x000000080600788c */ /* 0x000fe4000bf06070 */
[----:B------:R-:W-:-:S04]  /*0460*/  ULOP3.LUT UR7, UR5, 0x7, URZ, 0xc0, !UPT ;  /* 0x0000000705077892 */ /* 0x000fc8000f8ec0ff */
[----:B------:R-:W-:-:S03]  /*0470*/  UISETP.NE.AND UP1, UPT, UR7, URZ, UPT ;  /* 0x000000ff0700728c */ /* 0x000fc6000bf25270 */
[----:B------:R-:W-:Y:S08]  /*0480*/  BRA.U !UP0, `(.L_x_4) ;  /* 0x00000001085c7547 */ /* 0x000ff0000b800000 */
[----:B------:R-:W0:Y:S01]  /*0490*/  LDC.64 R6, c[0x0][0x380] ;  /* 0x0000e000ff067b82 */ /* 0x000e220000000a00 */
[----:B------:R-:W-:-:S04]  /*04a0*/  IMAD R3, R25, UR4, R0 ;  /* 0x0000000419037c24 */ /* 0x000fc8000f8e0200 */
[----:B0-----:R-:W-:-:S04]  /*04b0*/  IMAD.WIDE R6, R3, 0x4, R6 ;  /* 0x0000000403067825 */ /* 0x001fc800078e0206 */
[C---:B------:R-:W-:Y:S02]  /*04c0*/  IMAD.WIDE R8, R25.reuse, 0x4, R6 ;  /* 0x0000000419087825 */ /* 0x040fe400078e0206 */
[----:B------:R-:W2:Y:S02]  /*04d0*/  LDG.E R7, desc[UR8][R6.64] ;  /* 0x0000000806077981 */ /* 0x000ea4000c1e1900 */
[C---:B------:R-:W-:Y:S02]  /*04e0*/  IMAD.WIDE R10, R25.reuse, 0x4, R8 ;  /* 0x00000004190a7825 */ /* 0x040fe400078e0208 */
[----:B------:R-:W2:Y:S02]  /*04f0*/  LDG.E R8, desc[UR8][R8.64] ;  /* 0x0000000808087981 */ /* 0x000ea4000c1e1900 */
[C---:B------:R-:W-:Y:S02]  /*0500*/  IMAD.WIDE R12, R25.reuse, 0x4, R10 ;  /* 0x00000004190c7825 */ /* 0x040fe400078e020a */
[----:B------:R-:W3:Y:S02]  /*0510*/  LDG.E R11, desc[UR8][R10.64] ;  /* 0x000000080a0b7981 */ /* 0x000ee4000c1e1900 */
[----:B------:R-:W-:-:S02]  /*0520*/  IMAD.WIDE R14, R25, 0x4, R12 ;  /* 0x00000004190e7825 */ /* 0x000fc400078e020c */
[----:B------:R-:W3:Y:S02]  /*0530*/  LDG.E R12, desc[UR8][R12.64] ;  /* 0x000000080c0c7981 */ /* 0x000ee4000c1e1900 */
[C---:B------:R-:W-:Y:S02]  /*0540*/  IMAD.WIDE R2, R25.reuse, 0x4, R14 ;  /* 0x0000000419027825 */ /* 0x040fe400078e020e */
[----:B------:R-:W4:Y:S02]  /*0550*/  LDG.E R15, desc[UR8][R14.64] ;  /* 0x000000080e0f7981 */ /* 0x000f24000c1e1900 */
[C---:B------:R-:W-:Y:S02]  /*0560*/  IMAD.WIDE R4, R25.reuse, 0x4, R2 ;  /* 0x0000000419047825 */ /* 0x040fe400078e0202 */
[----:B------:R-:W4:Y:S02]  /*0570*/  LDG.E R2, desc[UR8][R2.64] ;  /* 0x0000000802027981 */ /* 0x000f24000c1e1900 */
[----:B------:R-:W-:-:S02]  /*0580*/  IMAD.WIDE R16, R25, 0x4, R4 ;  /* 0x0000000419107825 */ /* 0x000fc400078e0204 */
[----:B------:R-:W5:Y:S04]  /*0590*/  LDG.E R5, desc[UR8][R4.64] ;  /* 0x0000000804057981 */ /* 0x000f68000c1e1900 */
[----:B------:R-:W5:Y:S01]  /*05a0*/  LDG.E R16, desc[UR8][R16.64] ;  /* 0x0000000810107981 */ /* 0x000f62000c1e1900 */
[----:B------:R-:W-:Y:S01]  /*05b0*/  UIADD3 UR4, UPT, UPT, UR4, 0x8, URZ ;  /* 0x0000000804047890 */ /* 0x000fe2000fffe0ff */
[----:B--2---:R-:W-:-:S04]  /*05c0*/  IADD3 R26, PT, PT, R8, R7, R26 ;  /* 0x00000007081a7210 */ /* 0x004fc80007ffe01a */
[----:B---3--:R-:W-:-:S04]  /*05d0*/  IADD3 R26, PT, PT, R12, R11, R26 ;  /* 0x0000000b0c1a7210 */ /* 0x008fc80007ffe01a */
[----:B----4-:R-:W-:-:S04]  /*05e0*/  IADD3 R26, PT, PT, R2, R15, R26 ;  /* 0x0000000f021a7210 */ /* 0x010fc80007ffe01a */
[----:B-----5:R-:W-:-:S07]  /*05f0*/  IADD3 R26, PT, PT, R16, R5, R26 ;  /* 0x00000005101a7210 */ /* 0x020fce0007ffe01a */
.L_x_4:
        /* <DEDUP_REMOVED lines=12> */
[----:B------:R-:W-:Y:S02]  /*06c0*/  IMAD.WIDE R8, R25, 0x4, R6 ;  /* 0x0000000419087825 */ /* 0x000fe400078e0206 */
[----:B------:R-:W3:Y:S04]  /*06d0*/  LDG.E R7, desc[UR8][R6.64] ;  /* 0x0000000806077981 */ /* 0x000ee8000c1e1900 */
[----:B------:R-:W3:Y:S01]  /*06e0*/  LDG.E R8, desc[UR8][R8.64] ;  /* 0x0000000808087981 */ /* 0x000ee2000c1e1900 */
[----:B------:R-:W-:Y:S01]  /*06f0*/  UIADD3 UR4, UPT, UPT, UR4, 0x4, URZ ;  /* 0x0000000404047890 */ /* 0x000fe2000fffe0ff */
[----:B--2---:R-:W-:-:S04]  /*0700*/  IADD3 R26, PT, PT, R4, R3, R26 ;  /* 0x00000003041a7210 */ /* 0x004fc80007ffe01a */
[----:B---3--:R-:W-:-:S07]  /*0710*/  IADD3 R26, PT, PT, R8, R7, R26 ;  /* 0x00000007081a7210 */ /* 0x008fce0007ffe01a */
.L_x_5:
[----:B------:R-:W-:Y:S05]  /*0720*/  BRA.U !UP1, `(.L_x_1) ;  /* 0x0000000109287547 */ /* 0x000fea000b800000 */
[----:B------:R-:W0:Y:S01]  /*0730*/  LDC.64 R4, c[0x0][0x380] ;  /* 0x0000e000ff047b82 */ /* 0x000e220000000a00 */
[----:B------:R-:W-:Y:S01]  /*0740*/  IMAD R6, R25, UR4, R0 ;  /* 0x0000000419067c24 */ /* 0x000fe2000f8e0200 */
[----:B------:R-:W-:-:S12]  /*0750*/  UIADD3 UR5, UPT, UPT, -UR5, URZ, URZ ;  /* 0x000000ff05057290 */ /* 0x000fd8000fffe1ff */
.L_x_6:
[----:B0-----:R-:W-:-:S06]  /*0760*/  IMAD.WIDE R2, R6, 0x4, R4 ;  /* 0x0000000406027825 */ /* 0x001fcc00078e0204 */
[----:B------:R-:W2:Y:S01]  /*0770*/  LDG.E R3, desc[UR8][R2.64] ;  /* 0x0000000802037981 */ /* 0x000ea2000c1e1900 */
[----:B------:R-:W-:Y:S01]  /*0780*/  UIADD3 UR5, UPT, UPT, UR5, 0x1, URZ ;  /* 0x0000000105057890 */ /* 0x000fe2000fffe0ff */
[----:B------:R-:W-:-:S03]  /*0790*/  IADD3 R6, PT, PT, R6, R25, RZ ;  /* 0x0000001906067210 */ /* 0x000fc60007ffe0ff */
[----:B------:R-:W-:Y:S01]  /*07a0*/  UISETP.NE.AND UP0, UPT, UR5, URZ, UPT ;  /* 0x000000ff0500728c */ /* 0x000fe2000bf05270 */
[----:B--2---:R-:W-:-:S08]  /*07b0*/  IADD3 R26, PT, PT, R3, R26, RZ ;  /* 0x0000001a031a7210 */ /* 0x004fd00007ffe0ff */
[----:B------:R-:W-:Y:S05]  /*07c0*/  BRA.U UP0, `(.L_x_6) ;  /* 0xfffffffd00e47547 */ /* 0x000fea000b83ffff */
.L_x_1:
[----:B------:R-:W0:Y:S02]  /*07d0*/  LDC.64 R2, c[0x0][0x388] ;  /* 0x0000e200ff027b82 */ /* 0x000e240000000a00 */
[----:B0-----:R-:W-:-:S05]  /*07e0*/  IMAD.WIDE R2, R0, 0x4, R2 ;  /* 0x0000000400027825 */ /* 0x001fca00078e0202 */
[----:B------:R-:W-:Y:S01]  /*07f0*/  STG.E desc[UR8][R2.64], R26 ;  /* 0x0000001a02007986 */ /* 0x000fe2000c101908 */
[----:B------:R-:W-:Y:S05]  /*0800*/  EXIT ;  /* 0x000000000000794d */ /* 0x000fea0003800000 */
.L_x_7:
        /* <DEDUP_REMOVED lines=15> */
.L_x_16:


//--------------------- .text._Z14computeRowSumsPiS_ii --------------------------
	.section	.text._Z14computeRowSumsPiS_ii,"ax",@progbits
	.align	128
        .global         _Z14computeRowSumsPiS_ii
        .type           _Z14computeRowSumsPiS_ii,@function
        .size           _Z14computeRowSumsPiS_ii,(.L_x_17 - _Z14computeRowSumsPiS_ii)
        .other          _Z14computeRowSumsPiS_ii,@"STO_CUDA_ENTRY STV_DEFAULT"
_Z14computeRowSumsPiS_ii:
.text._Z14computeRowSumsPiS_ii:
[----:B------:R-:W-:Y:S01]  /*0000*/  LDC R1, c[0x0][0x37c] ;  /* 0x0000df00ff017b82 */ /* 0x000fe20000000800 */
[----:B------:R-:W0:Y:S07]  /*0010*/  S2R R3, SR_TID.X ;  /* 0x0000000000037919 */ /* 0x000e2e0000002100 */
[----:B------:R-:W0:Y:S01]  /*0020*/  S2UR UR4, SR_CTAID.X ;  /* 0x00000000000479c3 */ /* 0x000e220000002500 */
[----:B------:R-:W1:Y:S07]  /*0030*/  LDCU UR5, c[0x0][0x390] ;  /* 0x00007200ff0577ac */ /* 0x000e6e0008000800 */
[----:B------:R-:W0:Y:S02]  /*0040*/  LDC R0, c[0x0][0x360] ;  /* 0x0000d800ff007b82 */ /* 0x000e240000000800 */
[----:B0-----:R-:W-:-:S05]  /*0050*/  IMAD R0, R0, UR4, R3 ;  /* 0x0000000400007c24 */ /* 0x001fca000f8e0203 */
[----:B-1----:R-:W-:-:S13]  /*0060*/  ISETP.GE.AND P0, PT, R0, UR5, PT ;  /* 0x0000000500007c0c */ /* 0x002fda000bf06270 */
[----:B------:R-:W-:Y:S05]  /*0070*/  @P0 EXIT ;  /* 0x000000000000094d */ /* 0x000fea0003800000 */
[----:B------:R-:W0:Y:S01]  /*0080*/  LDCU UR7, c[0x0][0x394] ;  /* 0x00007280ff0777ac */ /* 0x000e220008000800 */
[----:B------:R-:W-:Y:S01]  /*0090*/  IMAD.MOV.U32 R2, RZ, RZ, RZ ;  /* 0x000000ffff027224 */ /* 0x000fe200078e00ff */
[----:B------:R-:W1:Y:S01]  /*00a0*/  LDCU.64 UR12, c[0x0][0x358] ;  /* 0x00006b00ff0c77ac */ /* 0x000e620008000a00 */
[----:B0-----:R-:W-:-:S09]  /*00b0*/  UISETP.GE.AND UP0, UPT, UR7, 0x1, UPT ;  /* 0x000000010700788c */ /* 0x001fd2000bf06270 */
[----:B-1----:R-:W-:Y:S05]  /*00c0*/  BRA.U !UP0, `(.L_x_8) ;  /* 0x0000000508707547 */ /* 0x002fea000b800000 */
[----:B------:R-:W-:Y:S02]  /*00d0*/  UISETP.GE.U32.AND UP1, UPT, UR7, 0x10, UPT ;  /* 0x000000100700788c */ /* 0x000fe4000bf26070 */
[----:B------:R-:W-:Y:S01]  /*00e0*/  IMAD R3, R0, UR7, RZ ;  /* 0x0000000700037c24 */ /* 0x000fe2000f8e02ff */
[----:B------:R-:W-:Y:S01]  /*00f0*/  ULOP3.LUT UR10, UR7, 0xf, URZ, 0xc0, !UPT ;  /* 0x0000000f070a7892 */ /* 0x000fe2000f8ec0ff */
[----:B------:R-:W-:Y:S01]  /*0100*/  IMAD.MOV.U32 R2, RZ, RZ, RZ ;  /* 0x000000ffff027224 */ /* 0x000fe200078e00ff */
[----:B------:R-:W-:Y:S02]  /*0110*/  UMOV UR4, URZ ;  /* 0x000000ff00047c82 */ /* 0x000fe40008000000 */
[----:B------:R-:W-:Y:S02]  /*0120*/  UISETP.NE.AND UP0, UPT, UR10, URZ, UPT ;  /* 0x000000ff0a00728c */ /* 0x000fe4000bf05270 */
[----:B------:R-:W-:Y:S09]  /*0130*/  BRA.U !UP1, `(.L_x_9) ;  /* 0x0000000109987547 */ /* 0x000ff2000b800000 */
[----:B------:R-:W0:Y:S01]  /*0140*/  LDCU.64 UR8, c[0x0][0x380] ;  /* 0x00007000ff0877ac */ /* 0x000e220008000a00 */
[----:B------:R-:W-:Y:S02]  /*0150*/  IMAD.MOV.U32 R2, RZ, RZ, RZ ;  /* 0x000000ffff027224 */ /* 0x000fe400078e00ff */
[----:B------:R-:W-:Y:S01]  /*0160*/  IMAD.MOV.U32 R6, RZ, RZ, R3 ;  /* 0x000000ffff067224 */ /* 0x000fe200078e0003 */
[----:B------:R-:W-:Y:S02]  /*0170*/  ULOP3.LUT UR4, UR7, 0x7ffffff0, URZ, 0xc0, !UPT ;  /* 0x7ffffff007047892 */ /* 0x000fe4000f8ec0ff */
[----:B0-----:R-:W-:Y:S02]  /*0180*/  UIADD3 UR5, UP1, UPT, UR8, 0x20, URZ ;  /* 0x0000002008057890 */ /* 0x001fe4000ff3e0ff */
[----:B------:R-:W-:Y:S02]  /*0190*/  UIADD3 UR8, UPT, UPT, -UR4, URZ, URZ ;  /* 0x000000ff04087290 */ /* 0x000fe4000fffe1ff */
[----:B------:R-:W-:-:S12]  /*01a0*/  UIADD3.X UR6, UPT, UPT, URZ, UR9, URZ, UP1, !UPT ;  /* 0x00000009ff067290 */ /* 0x000fd80008ffe4ff */
.L_x_10:
[----:B------:R-:W-:Y:S01]  /*01b0*/  MOV R4, UR5 ;  /* 0x0000000500047c02 */ /* 0x000fe20008000f00 */
[----:B------:R-:W-:-:S04]  /*01c0*/  IMAD.U32 R5, RZ, RZ, UR6 ;  /* 0x00000006ff057e24 */ /* 0x000fc8000f8e00ff */
[----:B------:R-:W-:-:S05]  /*01d0*/  IMAD.WIDE R4, R6, 0x4, R4 ;  /* 0x0000000406047825 */ /* 0x000fca00078e0204 */
[----:B------:R-:W2:Y:S04]  /*01e0*/  LDG.E R7, desc[UR12][R4.64+-0x20] ;  /* 0xffffe00c04077981 */ /* 0x000ea8000c1e1900 */
[----:B------:R-:W2:Y:S04]  /*01f0*/  LDG.E R8, desc[UR12][R4.64+-0x1c] ;  /* 0xffffe40c04087981 */ /* 0x000ea8000c1e1900 */
[----:B------:R-:W3:Y:S04]  /*0200*/  LDG.E R10, desc[UR12][R4.64+-0x18] ;  /* 0xffffe80c040a7981 */ /* 0x000ee8000c1e1900 */
[----:B------:R-:W3:Y:S04]  /*0210*/  LDG.E R9, desc[UR12][R4.64+-0x14] ;  /* 0xffffec0c04097981 */ /* 0x000ee8000c1e1900 */
[----:B------:R-:W4:Y:S04]  /*0220*/  LDG.E R12, desc[UR12][R4.64+-0x10] ;  /* 0xfffff00c040c7981 */ /* 0x000f28000c1e1900 */
[----:B------:R-:W4:Y:S04]  /*0230*/  LDG.E R11, desc[UR12][R4.64+-0xc] ;  /* 0xfffff40c040b7981 */ /* 0x000f28000c1e1900 */
[----:B------:R-:W5:Y:S04]  /*0240*/  LDG.E R14, desc[UR12][R4.64+-0x8] ;  /* 0xfffff80c040e7981 */ /* 0x000f68000c1e1900 */
        /* <DEDUP_REMOVED lines=8> */
[----:B------:R-:W5:Y:S01]  /*02d0*/  LDG.E R21, desc[UR12][R4.64+0x1c] ;  /* 0x00001c0c04157981 */ /* 0x000f62000c1e1900 */
[----:B------:R-:W-:Y:S01]  /*02e0*/  UIADD3 UR8, UPT, UPT, UR8, 0x10, URZ ;  /* 0x0000001008087890 */ /* 0x000fe2000fffe0ff */
[----:B------:R-:W-:-:S03]  /*02f0*/  VIADD R6, R6, 0x10 ;  /* 0x0000001006067836 */ /* 0x000fc60000000000 */
[----:B------:R-:W-:Y:S01]  /*0300*/  UISETP.NE.AND UP1, UPT, UR8, URZ, UPT ;  /* 0x000000ff0800728c */ /* 0x000fe2000bf25270 */
[----:B--2---:R-:W-:-:S04]  /*0310*/  IADD3 R7, PT, PT, R8, R7, R2 ;  /* 0x0000000708077210 */ /* 0x004fc80007ffe002 */
[----:B---3--:R-:W-:-:S04]  /*0320*/  IADD3 R7, PT, PT, R9, R10, R7 ;  /* 0x0000000a09077210 */ /* 0x008fc80007ffe007 */
[----:B----4-:R-:W-:-:S04]  /*0330*/  IADD3 R7, PT, PT, R11, R12, R7 ;  /* 0x0000000c0b077210 */ /* 0x010fc80007ffe007 */
[----:B-----5:R-:W-:-:S04]  /*0340*/  IADD3 R7, PT, PT, R13, R14, R7 ;  /* 0x0000000e0d077210 */ /* 0x020fc80007ffe007 */
[----:B------:R-:W-:-:S04]  /*0350*/  IADD3 R7, PT, PT, R15, R16, R7 ;  /* 0x000000100f077210 */ /* 0x000fc80007ffe007 */
[----:B------:R-:W-:-:S04]  /*0360*/  IADD3 R7, PT, PT, R17, R18, R7 ;  /* 0x0000001211077210 */ /* 0x000fc80007ffe007 */
[----:B------:R-:W-:-:S04]  /*0370*/  IADD3 R7, PT, PT, R19, R20, R7 ;  /* 0x0000001413077210 */ /* 0x000fc80007ffe007 */
[----:B------:R-:W-:Y:S01]  /*0380*/  IADD3 R2, PT, PT, R21, R22, R7 ;  /* 0x0000001615027210 */ /* 0x000fe20007ffe007 */
[----:B------:R-:W-:Y:S06]  /*0390*/  BRA.U UP1, `(.L_x_10) ;  /* 0xfffffffd01847547 */ /* 0x000fec000b83ffff */
.L_x_9:
[----:B------:R-:W-:Y:S05]  /*03a0*/  BRA.U !UP0, `(.L_x_8) ;  /* 0x0000000108b87547 */ /* 0x000fea000b800000 */
[----:B------:R-:W-:Y:S02]  /*03b0*/  UISETP.GE.U32.AND UP0, UPT, UR10, 0x8, UPT ;  /* 0x000000080a00788c */ /* 0x000fe4000bf06070 */
[----:B------:R-:W-:-:S04]  /*03c0*/  ULOP3.LUT UR6, UR7, 0x7, URZ, 0xc0, !UPT ;  /* 0x0000000707067892 */ /* 0x000fc8000f8ec0ff */
[----:B------:R-:W-:-:S03]  /*03d0*/  UISETP.NE.AND UP1, UPT, UR6, URZ, UPT ;  /* 0x000000ff0600728c */ /* 0x000fc6000bf25270 */
[----:B------:R-:W-:Y:S08]  /*03e0*/  BRA.U !UP0, `(.L_x_11) ;  /* 0x0000000108407547 */ /* 0x000ff0000b800000 */
[----:B------:R-:W0:Y:S01]  /*03f0*/  LDC.64 R4, c[0x0][0x380] ;  /* 0x0000e000ff047b82 */ /* 0x000e220000000a00 */
[----:B------:R-:W-:-:S05]  /*0400*/  IADD3 R7, PT, PT, R3, UR4, RZ ;  /* 0x0000000403077c10 */ /* 0x000fca000fffe0ff */
[----:B0-----:R-:W-:-:S05]  /*0410*/  IMAD.WIDE R4, R7, 0x4, R4 ;  /* 0x0000000407047825 */ /* 0x001fca00078e0204 */
[----:B------:R-:W2:Y:S04]  /*0420*/  LDG.E R7, desc[UR12][R4.64] ;  /* 0x0000000c04077981 */ /* 0x000ea8000c1e1900 */
[----:B------:R-:W2:Y:S04]  /*0430*/  LDG.E R6, desc[UR12][R4.64+0x4] ;  /* 0x0000040c04067981 */ /* 0x000ea8000c1e1900 */
[----:B------:R-:W3:Y:S04]  /*0440*/  LDG.E R9, desc[UR12][R4.64+0x8] ;  /* 0x0000080c04097981 */ /* 0x000ee8000c1e1900 */
[----:B------:R-:W3:Y:S04]  /*0450*/  LDG.E R8, desc[UR12][R4.64+0xc] ;  /* 0x00000c0c04087981 */ /* 0x000ee8000c1e1900 */
[----:B------:R-:W4:Y:S04]  /*0460*/  LDG.E R11, desc[UR12][R4.64+0x10] ;  /* 0x0000100c040b7981 */ /* 0x000f28000c1e1900 */
[----:B------:R-:W4:Y:S04]  /*0470*/  LDG.E R10, desc[UR12][R4.64+0x14] ;  /* 0x0000140c040a7981 */ /* 0x000f28000c1e1900 */
[----:B------:R-:W5:Y:S04]  /*0480*/  LDG.E R13, desc[UR12][R4.64+0x18] ;  /* 0x0000180c040d7981 */ /* 0x000f68000c1e1900 */
[----:B------:R-:W5:Y:S01]  /*0490*/  LDG.E R12, desc[UR12][R4.64+0x1c] ;  /* 0x00001c0c040c7981 */ /* 0x000f62000c1e1900 */
[----:B------:R-:W-:Y:S01]  /*04a0*/  UIADD3 UR4, UPT, UPT, UR4, 0x8, URZ ;  /* 0x0000000804047890 */ /* 0x000fe2000fffe0ff */
[----:B--2---:R-:W-:-:S04]  /*04b0*/  IADD3 R6, PT, PT, R6, R7, R2 ;  /* 0x0000000706067210 */ /* 0x004fc80007ffe002 */
[----:B---3--:R-:W-:-:S04]  /*04c0*/  IADD3 R6, PT, PT, R8, R9, R6 ;  /* 0x0000000908067210 */ /* 0x008fc80007ffe006 */
[----:B----4-:R-:W-:-:S04]  /*04d0*/  IADD3 R6, PT, PT, R10, R11, R6 ;  /* 0x0000000b0a067210 */ /* 0x010fc80007ffe006 */
[----:B-----5:R-:W-:-:S07]  /*04e0*/  IADD3 R2, PT, PT, R12, R13, R6 ;  /* 0x0000000d0c027210 */ /* 0x020fce0007ffe006 */
.L_x_11:
[----:B------:R-:W-:Y:S05]  /*04f0*/  BRA.U !UP1, `(.L_x_8) ;  /* 0x0000000109647547 */ /* 0x000fea000b800000 */
[----:B------:R-:W-:Y:S02]  /*0500*/  UISETP.GE.U32.AND UP0, UPT, UR6, 0x4, UPT ;  /* 0x000000040600788c */ /* 0x000fe4000bf06070 */
[----:B------:R-:W-:-:S04]  /*0510*/  ULOP3.LUT UR5, UR7, 0x3, URZ, 0xc0, !UPT ;  /* 0x0000000307057892 */ /* 0x000fc8000f8ec0ff */
[----:B------:R-:W-:-:S03]  /*0520*/  UISETP.NE.AND UP1, UPT, UR5, URZ, UPT ;  /* 0x000000ff0500728c */ /* 0x000fc6000bf25270 */
[----:B------:R-:W-:Y:S08]  /*0530*/  BRA.U !UP0, `(.L_x_12) ;  /* 0x0000000108287547 */ /* 0x000ff0000b800000 */
[----:B------:R-:W0:Y:S01]  /*0540*/  LDC.64 R4, c[0x0][0x380] ;  /* 0x0000e000ff047b82 */ /* 0x000e220000000a00 */
[----:B------:R-:W-:-:S04]  /*0550*/  VIADD R7, R3, UR4 ;  /* 0x0000000403077c36 */ /* 0x000fc80008000000 */
[----:B0-----:R-:W-:-:S05]  /*0560*/  IMAD.WIDE R4, R7, 0x4, R4 ;  /* 0x0000000407047825 */ /* 0x001fca00078e0204 */
[----:B------:R-:W2:Y:S04]  /*0570*/  LDG.E R7, desc[UR12][R4.64] ;  /* 0x0000000c04077981 */ /* 0x000ea8000c1e1900 */
[----:B------:R-:W2:Y:S04]  /*0580*/  LDG.E R6, desc[UR12][R4.64+0x4] ;  /* 0x0000040c04067981 */ /* 0x000ea8000c1e1900 */
[----:B------:R-:W3:Y:S04]  /*0590*/  LDG.E R9, desc[UR12][R4.64+0x8] ;  /* 0x0000080c04097981 */ /* 0x000ee8000c1e1900 */
[----:B------:R-:W3:Y:S01]  /*05a0*/  LDG.E R8, desc[UR12][R4.64+0xc] ;  /* 0x00000c0c04087981 */ /* 0x000ee2000c1e1900 */
[----:B------:R-:W-:Y:S01]  /*05b0*/  UIADD3 UR4, UPT, UPT, UR4, 0x4, URZ ;  /* 0x0000000404047890 */ /* 0x000fe2000fffe0ff */
[----:B--2---:R-:W-:-:S04]  /*05c0*/  IADD3 R2, PT, PT, R6, R7, R2 ;  /* 0x0000000706027210 */ /* 0x004fc80007ffe002 */
[----:B---3--:R-:W-:-:S07]  /*05d0*/  IADD3 R2, PT, PT, R8, R9, R2 ;  /* 0x0000000908027210 */ /* 0x008fce0007ffe002 */
.L_x_12:
[----:B------:R-:W-:Y:S05]  /*05e0*/  BRA.U !UP1, `(.L_x_8) ;  /* 0x0000000109287547 */ /* 0x000fea000b800000 */
[----:B------:R-:W0:Y:S01]  /*05f0*/  LDC.64 R6, c[0x0][0x380] ;  /* 0x0000e000ff067b82 */ /* 0x000e220000000a00 */
[----:B------:R-:W-:Y:S01]  /*0600*/  VIADD R3, R3, UR4 ;  /* 0x0000000403037c36 */ /* 0x000fe20008000000 */
[----:B------:R-:W-:-:S12]  /*0610*/  UIADD3 UR5, UPT, UPT, -UR5, URZ, URZ ;  /* 0x000000ff05057290 */ /* 0x000fd8000fffe1ff */
.L_x_13:
[----:B0-----:R-:W-:-:S06]  /*0620*/  IMAD.WIDE R4, R3, 0x4, R6 ;  /* 0x0000000403047825 */ /* 0x001fcc00078e0206 */
[----:B------:R-:W2:Y:S01]  /*0630*/  LDG.E R5, desc[UR12][R4.64] ;  /* 0x0000000c04057981 */ /* 0x000ea2000c1e1900 */
[----:B------:R-:W-:Y:S01]  /*0640*/  UIADD3 UR5, UPT, UPT, UR5, 0x1, URZ ;  /* 0x0000000105057890 */ /* 0x000fe2000fffe0ff */
[----:B------:R-:W-:-:S03]  /*0650*/  IADD3 R3, PT, PT, R3, 0x1, RZ ;  /* 0x0000000103037810 */ /* 0x000fc60007ffe0ff */
[----:B------:R-:W-:Y:S01]  /*0660*/  UISETP.NE.AND UP0, UPT, UR5, URZ, UPT ;  /* 0x000000ff0500728c */ /* 0x000fe2000bf05270 */
[----:B--2---:R-:W-:-:S08]  /*0670*/  IMAD.IADD R2, R5, 0x1, R2 ;  /* 0x0000000105027824 */ /* 0x004fd000078e0202 */
[----:B------:R-:W-:Y:S05]  /*0680*/  BRA.U UP0, `(.L_x_13) ;  /* 0xfffffffd00e47547 */ /* 0x000fea000b83ffff */
.L_x_8:
[----:B------:R-:W0:Y:S02]  /*0690*/  LDC.64 R4, c[0x0][0x388] ;  /* 0x0000e200ff047b82 */ /* 0x000e240000000a00 */
[----:B0-----:R-:W-:-:S05]  /*06a0*/  IMAD.WIDE R4, R0, 0x4, R4 ;  /* 0x0000000400047825 */ /* 0x001fca00078e0204 */
[----:B------:R-:W-:Y:S01]  /*06b0*/  STG.E desc[UR12][R4.64], R2 ;  /* 0x0000000204007986 */ /* 0x000fe2000c10190c */
[----:B------:R-:W-:Y:S05]  /*06c0*/  EXIT ;  /* 0x000000000000794d */ /* 0x000fea0003800000 */
.L_x_14:
        /* <DEDUP_REMOVED lines=11> */
.L_x_17:


//--------------------- .nv.shared.reserved.0     --------------------------
	.section	.nv.shared.reserved.0,"aw",@nobits
	.weak		__nv_reservedSMEM_offset_0_alias
	.size		__nv_reservedSMEM_offset_0_alias, 0, 64
	.other		__nv_reservedSMEM_offset_0_alias,@"STO_CUDA_RESERVED_SHARED STV_DEFAULT"
__nv_reservedSMEM_offset_0_alias:
	.zero		0
	.zero		64


//--------------------- .nv.constant0._Z13computeOutputPiS_S_ii --------------------------
	.section	.nv.constant0._Z13computeOutputPiS_S_ii,"a",@progbits
	.sectionflags	@""
	.align	4
.nv.constant0._Z13computeOutputPiS_S_ii:
	.zero		928


//--------------------- .nv.constant0._Z14computeColSumsPiS_ii --------------------------
	.section	.nv.constant0._Z14computeColSumsPiS_ii,"a",@progbits
	.sectionflags	@""
	.align	4
.nv.constant0._Z14computeColSumsPiS_ii:
	.zero		920


//--------------------- .nv.constant0._Z14computeRowSumsPiS_ii --------------------------
	.section	.nv.constant0._Z14computeRowSumsPiS_ii,"a",@progbits
	.sectionflags	@""
	.align	4
.nv.constant0._Z14computeRowSumsPiS_ii:
	.zero		920


//--------------------- SYMBOLS --------------------------

	.type		.nv.reservedSmem.offset0,@object
	.size		.nv.reservedSmem.offset0,0x4
